//
// Generated by NVIDIA NVVM Compiler
//
// Compiler Build ID: CL-36424714
// Cuda compilation tools, release 13.0, V13.0.88
// Based on NVVM 20.0.0
//

.version 9.0
.target sm_100
.address_size 64

	// .globl	_Z26compute_reductions16N_warpPK6__halfPfi
.extern .func  (.param .b32 func_retval0) vprintf
(
	.param .b64 vprintf_param_0,
	.param .b64 vprintf_param_1
)
;
.const .align 2 .b8 P_d[512];
.extern .shared .align 16 .b8 shmem[];
.global .align 1 .b8 $str[18] = {107, 101, 114, 110, 101, 108, 32, 99, 111, 109, 112, 108, 101, 116, 101, 33, 10};

.visible .entry _Z26compute_reductions16N_warpPK6__halfPfi(
	.param .u64 .ptr .align 1 _Z26compute_reductions16N_warpPK6__halfPfi_param_0,
	.param .u64 .ptr .align 1 _Z26compute_reductions16N_warpPK6__halfPfi_param_1,
	.param .u32 _Z26compute_reductions16N_warpPK6__halfPfi_param_2
)
{
	.reg .pred 	%p<3>;
	.reg .b32 	%r<46>;
	.reg .b32 	%f<10>;
	.reg .b64 	%rd<11>;

	ld.param.u64 	%rd1, [_Z26compute_reductions16N_warpPK6__halfPfi_param_0];
	ld.param.u64 	%rd2, [_Z26compute_reductions16N_warpPK6__halfPfi_param_1];
	mov.u32 	%r1, %tid.x;
	setp.gt.u32 	%p1, %r1, 31;
	@%p1 bra 	$L__BB0_2;
	cvta.to.global.u64 	%rd3, %rd2;
	cvta.to.global.u64 	%rd4, %rd1;
	shr.u32 	%r2, %r1, 1;
	shl.b32 	%r3, %r1, 3;
	mul.wide.u32 	%rd5, %r3, 2;
	mov.u64 	%rd6, P_d;
	add.s64 	%rd7, %rd6, %rd5;
	mov.u32 	%r4, shmem;
	mad.lo.s32 	%r5, %r2, 48, %r4;
	shl.b32 	%r6, %r1, 4;
	and.b32  	%r7, %r6, 16;
	add.s32 	%r8, %r5, %r7;
	ld.const.v4.u32 	{%r9, %r10, %r11, %r12}, [%rd7];
	st.shared.v4.u32 	[%r8], {%r9, %r10, %r11, %r12};
	add.s64 	%rd8, %rd4, %rd5;
	ld.global.v4.u32 	{%r13, %r14, %r15, %r16}, [%rd8];
	st.shared.v4.u32 	[%r8+768], {%r13, %r14, %r15, %r16};
	bar.sync 	0;
	mov.b32 	%r17, 24;
	wmma.load.a.sync.aligned.row.m16n16k16.shared.f16 	{%r18, %r19, %r20, %r21, %r22, %r23, %r24, %r25}, [%r4], %r17;
	wmma.load.b.sync.aligned.col.m16n16k16.shared.f16 	{%r26, %r27, %r28, %r29, %r30, %r31, %r32, %r33}, [%r4], %r17;
	add.s32 	%r34, %r4, 768;
	wmma.load.b.sync.aligned.col.m16n16k16.shared.f16 	{%r35, %r36, %r37, %r38, %r39, %r40, %r41, %r42}, [%r34], %r17;
	mov.f32 	%f1, 0f00000000;
	wmma.mma.sync.aligned.row.col.m16n16k16.f32.f32 {%f2, %f3, %f4, %f5, %f6, %f7, %f8, %f9}, {%r18, %r19, %r20, %r21, %r22, %r23, %r24, %r25}, {%r35, %r36, %r37, %r38, %r39, %r40, %r41, %r42}, {%f1, %f1, %f1, %f1, %f1, %f1, %f1, %f1};
	mov.b32 	%r43, 16;
	wmma.store.d.sync.aligned.row.m16n16k16.global.f32 	[%rd3], {%f2, %f3, %f4, %f5, %f6, %f7, %f8, %f9}, %r43;
$L__BB0_2:
	bar.sync 	0;
	setp.ne.s32 	%p2, %r1, 0;
	@%p2 bra 	$L__BB0_4;
	mov.u64 	%rd9, $str;
	cvta.global.u64 	%rd10, %rd9;
	{ // callseq 0, 0
	.param .b64 param0;
	st.param.b64 	[param0], %rd10;
	.param .b64 param1;
	st.param.b64 	[param1], 0;
	.param .b32 retval0;
	call.uni (retval0), 
	vprintf, 
	(
	param0, 
	param1
	);
	ld.param.b32 	%r44, [retval0];
	} // callseq 0
$L__BB0_4:
	ret;

}


// ===== COMPILED SASS (sm_100) =====

	.target	sm_100

	.elftype	@"ET_EXEC"


//--------------------- .note.nv.tkinfo           --------------------------
	.section	.note.nv.tkinfo,"",@"SHT_NOTE"
	.sectionflags	@"SHF_NOTE_NV_TKINFO"
	.tkinfo
        /*0018*/ 	.word	0x00000002
        /*0030*/ 	.string	""
        /*0030*/ 	.string	"ptxas"
        /*0030*/ 	.string	"Cuda compilation tools, release 13.0, V13.0.88"
        /*0030*/ 	.string	"Build cuda_13.0.r13.0/compiler.36424714_0"
        /*0030*/ 	.string	"-arch sm_100 -m 64 "



//--------------------- .note.nv.cuinfo           --------------------------
	.section	.note.nv.cuinfo,"",@"SHT_NOTE"
	.sectionflags	@"SHF_NOTE_NV_CUINFO"
        /*0018*/ 	.short	0x0002
        /*001a*/ 	.short	0x0064
        /*001c*/ 	.short	0x0082
	.zero		2


//--------------------- .nv.info                  --------------------------
	.section	.nv.info,"",@"SHT_CUDA_INFO"
	.align	4


	//----- nvinfo : EIATTR_REGCOUNT
	.align		4
        /*0000*/ 	.byte	0x04, 0x2f
        /*0002*/ 	.short	(.L_3 - .L_2)
	.align		4
.L_2:
        /*0004*/ 	.word	index@(_Z26compute_reductions16N_warpPK6__halfPfi)
        /*0008*/ 	.word	0x0000001d


	//----- nvinfo : EIATTR_FRAME_SIZE
	.align		4
.L_3:
        /*000c*/ 	.byte	0x04, 0x11
        /*000e*/ 	.short	(.L_5 - .L_4)
	.align		4
.L_4:
        /*0010*/ 	.word	index@(_Z26compute_reductions16N_warpPK6__halfPfi)
        /*0014*/ 	.word	0x00000000


	//----- nvinfo : EIATTR_MIN_STACK_SIZE
	.align		4
.L_5:
        /*0018*/ 	.byte	0x04, 0x12
        /*001a*/ 	.short	(.L_7 - .L_6)
	.align		4
.L_6:
        /*001c*/ 	.word	index@(_Z26compute_reductions16N_warpPK6__halfPfi)
        /*0020*/ 	.word	0x00000000
.L_7:


//--------------------- .nv.compat                --------------------------
	.section	.nv.compat,"",@"SHT_CUDA_COMPAT_INFO"
	.align	4
        /*0000*/ 	.byte	0x02, 0x09, 0x00, 0x00, 0x02, 0x02, 0x01, 0x00, 0x02, 0x05, 0x05, 0x00, 0x03, 0x07, 0x01, 0x01
        /*0010*/ 	.byte	0x02, 0x03, 0x00, 0x00, 0x02, 0x06, 0x01, 0x00, 0x04, 0x0b, 0x08, 0x00, 0x09, 0x00, 0x00, 0x00
        /*0020*/ 	.byte	0x00, 0x00, 0x00, 0x00


//--------------------- .nv.info._Z26compute_reductions16N_warpPK6__halfPfi --------------------------
	.section	.nv.info._Z26compute_reductions16N_warpPK6__halfPfi,"",@"SHT_CUDA_INFO"
	.sectionflags	@""
	.align	4


	//----- nvinfo : EIATTR_CUDA_API_VERSION
	.align		4
        /*0000*/ 	.byte	0x04, 0x37
        /*0002*/ 	.short	(.L_9 - .L_8)
.L_8:
        /*0004*/ 	.word	0x00000082


	//----- nvinfo : EIATTR_KPARAM_INFO
	.align		4
.L_9:
        /*0008*/ 	.byte	0x04, 0x17
        /*000a*/ 	.short	(.L_11 - .L_10)
.L_10:
        /*000c*/ 	.word	0x00000000
        /*0010*/ 	.short	0x0002
        /*0012*/ 	.short	0x0010
        /*0014*/ 	.byte	0x00, 0xf0, 0x11, 0x00


	//----- nvinfo : EIATTR_KPARAM_INFO
	.align		4
.L_11:
        /*0018*/ 	.byte	0x04, 0x17
        /*001a*/ 	.short	(.L_13 - .L_12)
.L_12:
        /*001c*/ 	.word	0x00000000
        /*0020*/ 	.short	0x0001
        /*0022*/ 	.short	0x0008
        /*0024*/ 	.byte	0x00, 0xf5, 0x21, 0x00


	//----- nvinfo : EIATTR_KPARAM_INFO
	.align		4
.L_13:
        /*0028*/ 	.byte	0x04, 0x17
        /*002a*/ 	.short	(.L_15 - .L_14)
.L_14:
        /*002c*/ 	.word	0x00000000
        /*0030*/ 	.short	0x0000
        /*0032*/ 	.short	0x0000
        /*0034*/ 	.byte	0x00, 0xf5, 0x21, 0x00


	//----- nvinfo : EIATTR_SPARSE_MMA_MASK
	.align		4
.L_15:
        /*0038*/ 	.byte	0x03, 0x50
        /*003a*/ 	.short	0x0000


	//----- nvinfo : EIATTR_WMMA_USED
	.align		4
        /*003c*/ 	.byte	0x01, 0x2b
	.zero		2


	//----- nvinfo : EIATTR_MAXREG_COUNT
	.align		4
        /*0040*/ 	.byte	0x03, 0x1b
        /*0042*/ 	.short	0x00ff


	//----- nvinfo : EIATTR_NUM_BARRIERS
	.align		4
        /*0044*/ 	.byte	0x02, 0x4c
        /*0046*/ 	.byte	0x01
	.zero		1


	//----- nvinfo : EIATTR_EXTERNS
	.align		4
        /*0048*/ 	.byte	0x04, 0x0f
        /*004a*/ 	.short	(.L_17 - .L_16)


	//   ....[0]....
	.align		4
.L_16:
        /*004c*/ 	.word	index@(vprintf)


	//----- nvinfo : EIATTR_MERCURY_ISA_VERSION
	.align		4
.L_17:
        /*0050*/ 	.byte	0x03, 0x5f
        /*0052*/ 	.short	0x0101


	//----- nvinfo : EIATTR_VRC_CTA_INIT_COUNT
	.align		4
        /*0054*/ 	.byte	0x02, 0x4a
	.zero		1
	.zero		1


	//----- nvinfo : EIATTR_SYSCALL_OFFSETS
	.align		4
        /*0058*/ 	.byte	0x04, 0x46
        /*005a*/ 	.short	(.L_19 - .L_18)


	//   ....[0]....
.L_18:
        /*005c*/ 	.word	0x000004d0


	//----- nvinfo : EIATTR_EXIT_INSTR_OFFSETS
	.align		4
.L_19:
        /*0060*/ 	.byte	0x04, 0x1c
        /*0062*/ 	.short	(.L_21 - .L_20)


	//   ....[0]....
.L_20:
        /*0064*/ 	.word	0x00000450


	//   ....[1]....
        /*0068*/ 	.word	0x000004e0


	//----- nvinfo : EIATTR_CRS_STACK_SIZE
	.align		4
.L_21:
        /*006c*/ 	.byte	0x04, 0x1e
        /*006e*/ 	.short	(.L_23 - .L_22)
.L_22:
        /*0070*/ 	.word	0x00000000


	//----- nvinfo : EIATTR_CBANK_PARAM_SIZE
	.align		4
.L_23:
        /*0074*/ 	.byte	0x03, 0x19
        /*0076*/ 	.short	0x0014


	//----- nvinfo : EIATTR_PARAM_CBANK
	.align		4
        /*0078*/ 	.byte	0x04, 0x0a
        /*007a*/ 	.short	(.L_25 - .L_24)
	.align		4
.L_24:
        /*007c*/ 	.word	index@(.nv.constant0._Z26compute_reductions16N_warpPK6__halfPfi)
        /*0080*/ 	.short	0x0380
        /*0082*/ 	.short	0x0014


	//----- nvinfo : EIATTR_SW_WAR
	.align		4
.L_25:
        /*0084*/ 	.byte	0x04, 0x36
        /*0086*/ 	.short	(.L_27 - .L_26)
.L_26:
        /*0088*/ 	.word	0x00000008
.L_27:


//--------------------- .nv.callgraph             --------------------------
	.section	.nv.callgraph,"",@"SHT_CUDA_CALLGRAPH"
	.align	4
	.sectionentsize	8
	.align		4
        /*0000*/ 	.word	0x00000000
	.align		4
        /*0004*/ 	.word	0xffffffff
	.align		4
        /*0008*/ 	.word	index@(_Z26compute_reductions16N_warpPK6__halfPfi)
	.align		4
        /*000c*/ 	.word	index@(vprintf)
	.align		4
        /*0010*/ 	.word	0x00000000
	.align		4
        /*0014*/ 	.word	0xfffffffe
	.align		4
        /*0018*/ 	.word	0x00000000
	.align		4
        /*001c*/ 	.word	0xfffffffd
	.align		4
        /*0020*/ 	.word	0x00000000
	.align		4
        /*0024*/ 	.word	0xfffffffc


//--------------------- .nv.constant4             --------------------------
	.section	.nv.constant4,"a",@progbits
	.align	8
	.align		8
.nv.constant4:
        /*0000*/ 	.dword	vprintf
	.align		8
        /*0008*/ 	.dword	$str


//--------------------- .nv.constant3             --------------------------
	.section	.nv.constant3,"a",@progbits
	.align	2
.nv.constant3:
	.type		P_d,@object
	.size		P_d,(.L_0 - P_d)
P_d:
	.zero		512
.L_0:


//--------------------- .text._Z26compute_reductions16N_warpPK6__halfPfi --------------------------
	.section	.text._Z26compute_reductions16N_warpPK6__halfPfi,"ax",@progbits
	.align	128
        .global         _Z26compute_reductions16N_warpPK6__halfPfi
        .type           _Z26compute_reductions16N_warpPK6__halfPfi,@function
        .size           _Z26compute_reductions16N_warpPK6__halfPfi,(.L_x_3 - _Z26compute_reductions16N_warpPK6__halfPfi)
        .other          _Z26compute_reductions16N_warpPK6__halfPfi,@"STO_CUDA_ENTRY STV_DEFAULT"
_Z26compute_reductions16N_warpPK6__halfPfi:
.text._Z26compute_reductions16N_warpPK6__halfPfi:
[----:B------:R-:W0:Y:S01]  /*0000*/  LDC R1, c[0x0][0x37c] ;  /* 0x0000df00ff017b82 */ /* 0x000e220000000800 */
[----:B------:R-:W1:Y:S02]  /*0010*/  S2R R16, SR_TID.X ;  /* 0x0000000000107919 */ /* 0x000e640000002100 */
[C---:B-1----:R-:W-:Y:S02]  /*0020*/  ISETP.GT.U32.AND P1, PT, R16.reuse, 0x1f, PT ;  /* 0x0000001f1000780c */ /* 0x042fe40003f24070 */
[----:B------:R-:W-:-:S11]  /*0030*/  ISETP.NE.AND P0, PT, R16, RZ, PT ;  /* 0x000000ff1000720c */ /* 0x000fd60003f05270 */
[----:B------:R-:W-:Y:S05]  /*0040*/  @P1 BRA `(.L_x_0) ;  /* 0x0000000000f81947 */ /* 0x000fea0003800000 */
[----:B------:R-:W1:Y:S01]  /*0050*/  LDC.64 R2, c[0x0][0x358] ;  /* 0x0000d600ff027b82 */ /* 0x000e620000000a00 */
[----:B------:R-:W2:Y:S01]  /*0060*/  LDCU.64 UR4, c[0x0][0x380] ;  /* 0x00007000ff0477ac */ /* 0x000ea20008000a00 */
[----:B------:R-:W-:-:S04]  /*0070*/  IMAD.SHL.U32 R4, R16, 0x8, RZ ;  /* 0x0000000810047824 */ /* 0x000fc800078e00ff */
[----:B------:R-:W-:-:S03]  /*0080*/  IMAD.WIDE.U32 R4, R4, 0x2, RZ ;  /* 0x0000000204047825 */ /* 0x000fc600078e00ff */
[----:B--2---:R-:W-:-:S04]  /*0090*/  IADD3 R8, P1, PT, R4, UR4, RZ ;  /* 0x0000000404087c10 */ /* 0x004fc8000ff3e0ff */
[----:B------:R-:W-:Y:S02]  /*00a0*/  IADD3.X R9, PT, PT, R5, UR5, RZ, P1, !PT ;  /* 0x0000000505097c10 */ /* 0x000fe40008ffe4ff */
[----:B-1----:R-:W-:Y:S02]  /*00b0*/  R2UR UR6, R2 ;  /* 0x00000000020672ca */ /* 0x002fe400000e0000 */
[----:B------:R-:W-:-:S13]  /*00c0*/  R2UR UR7, R3 ;  /* 0x00000000030772ca */ /* 0x000fda00000e0000 */
[----:B------:R-:W2:Y:S01]  /*00d0*/  LDG.E.128 R8, desc[UR6][R8.64] ;  /* 0x0000000608087981 */ /* 0x000ea2000c1e1d00 */
[----:B------:R-:W-:Y:S01]  /*00e0*/  IMAD.MOV.U32 R19, RZ, RZ, R4 ;  /* 0x000000ffff137224 */ /* 0x000fe200078e0004 */
[----:B------:R-:W-:Y:S01]  /*00f0*/  MOV R4, 0x400 ;  /* 0x0000040000047802 */ /* 0x000fe20000000f00 */
[----:B------:R-:W-:Y:S01]  /*0100*/  IMAD.SHL.U32 R6, R16, 0x10, RZ ;  /* 0x0000001010067824 */ /* 0x000fe200078e00ff */
[----:B------:R-:W1:Y:S01]  /*0110*/  S2R R5, SR_CgaCtaId ;  /* 0x0000000000057919 */ /* 0x000e620000008800 */
[----:B------:R-:W3:Y:S01]  /*0120*/  LDC.64 R12, c[0x3][R19] ;  /* 0x00c00000130c7b82 */ /* 0x000ee20000000a00 */
[----:B------:R-:W-:Y:S05]  /*0130*/  WARPSYNC.ALL ;  /* 0x0000000000007948 */ /* 0x000fea0003800000 */
[----:B------:R-:W4:Y:S01]  /*0140*/  S2R R0, SR_LANEID ;  /* 0x0000000000007919 */ /* 0x000f220000000000 */
[----:B------:R-:W-:Y:S01]  /*0150*/  LOP3.LUT R6, R6, 0x10, RZ, 0xc0, !PT ;  /* 0x0000001006067812 */ /* 0x000fe200078ec0ff */
[----:B------:R-:W3:Y:S01]  /*0160*/  LDC.64 R14, c[0x3][R19+0x8] ;  /* 0x00c00200130e7b82 */ /* 0x000ee20000000a00 */
[----:B------:R-:W5:Y:S01]  /*0170*/  LDCU.64 UR4, c[0x0][0x388] ;  /* 0x00007100ff0477ac */ /* 0x000f620008000a00 */
[----:B------:R-:W-:-:S02]  /*0180*/  R2UR UR6, R2 ;  /* 0x00000000020672ca */ /* 0x000fc400000e0000 */
[C---:B------:R-:W-:Y:S02]  /*0190*/  R2UR UR7, R3.reuse ;  /* 0x00000000030772ca */ /* 0x040fe400000e0000 */
[C---:B------:R-:W-:Y:S02]  /*01a0*/  R2UR UR8, R2.reuse ;  /* 0x00000000020872ca */ /* 0x040fe400000e0000 */
[C---:B------:R-:W-:Y:S02]  /*01b0*/  R2UR UR9, R3.reuse ;  /* 0x00000000030972ca */ /* 0x040fe400000e0000 */
[C---:B------:R-:W-:Y:S02]  /*01c0*/  R2UR UR10, R2.reuse ;  /* 0x00000000020a72ca */ /* 0x040fe400000e0000 */
[----:B------:R-:W-:Y:S02]  /*01d0*/  R2UR UR11, R3 ;  /* 0x00000000030b72ca */ /* 0x000fe400000e0000 */
[----:B------:R-:W-:-:S02]  /*01e0*/  R2UR UR12, R2 ;  /* 0x00000000020c72ca */ /* 0x000fc400000e0000 */
[----:B------:R-:W-:Y:S02]  /*01f0*/  R2UR UR13, R3 ;  /* 0x00000000030d72ca */ /* 0x000fe400000e0000 */
[----:B-1----:R-:W-:Y:S02]  /*0200*/  LEA R4, R5, R4, 0x18 ;  /* 0x0000000405047211 */ /* 0x002fe400078ec0ff */
[----:B------:R-:W-:-:S05]  /*0210*/  SHF.R.U32.HI R5, RZ, 0x1, R16 ;  /* 0x00000001ff057819 */ /* 0x000fca0000011610 */
[----:B------:R-:W-:Y:S01]  /*0220*/  IMAD R5, R5, 0x30, R4 ;  /* 0x0000003005057824 */ /* 0x000fe200078e0204 */
[----:B----4-:R-:W-:Y:S02]  /*0230*/  SHF.R.U32.HI R7, RZ, 0x3, R0 ;  /* 0x00000003ff077819 */ /* 0x010fe40000011600 */
[----:B------:R-:W-:Y:S01]  /*0240*/  LOP3.LUT R16, R0, 0x7, RZ, 0xc0, !PT ;  /* 0x0000000700107812 */ /* 0x000fe200078ec0ff */
[----:B------:R-:W-:Y:S01]  /*0250*/  IMAD.IADD R24, R5, 0x1, R6 ;  /* 0x0000000105187824 */ /* 0x000fe200078e0206 */
[--C-:B------:R-:W-:Y:S01]  /*0260*/  SHF.R.U32.HI R17, RZ, 0x4, R0.reuse ;  /* 0x00000004ff117819 */ /* 0x100fe20000011600 */
[C---:B------:R-:W-:Y:S01]  /*0270*/  IMAD.SHL.U32 R21, R7.reuse, 0x8, RZ ;  /* 0x0000000807157824 */ /* 0x040fe200078e00ff */
[----:B------:R-:W-:Y:S01]  /*0280*/  SHF.R.U32.HI R25, RZ, 0x2, R0 ;  /* 0x00000002ff197819 */ /* 0x000fe20000011600 */
[----:B------:R-:W-:Y:S02]  /*0290*/  IMAD.SHL.U32 R7, R7, 0x8, RZ ;  /* 0x0000000807077824 */ /* 0x000fe400078e00ff */
[----:B------:R-:W-:Y:S01]  /*02a0*/  VIADD R5, R4, 0x300 ;  /* 0x0000030004057836 */ /* 0x000fe20000000000 */
[--C-:B------:R-:W-:Y:S01]  /*02b0*/  LOP3.LUT R18, R21, 0x8, R16.reuse, 0xe2, !PT ;  /* 0x0000000815127812 */ /* 0x100fe200078ee210 */
[----:B------:R-:W-:Y:S01]  /*02c0*/  IMAD R16, R17, 0x8, R16 ;  /* 0x0000000811107824 */ /* 0x000fe200078e0210 */
[----:B------:R-:W-:Y:S01]  /*02d0*/  LOP3.LUT R7, R7, 0x8, RZ, 0xe2, !PT ;  /* 0x0000000807077812 */ /* 0x000fe200078ee2ff */
[----:B------:R-:W-:Y:S01]  /*02e0*/  IMAD.SHL.U32 R17, R17, 0x8, RZ ;  /* 0x0000000811117824 */ /* 0x000fe200078e00ff */
[----:B---3--:R-:W-:Y:S03]  /*02f0*/  STS.128 [R24], R12 ;  /* 0x0000000c18007388 */ /* 0x008fe60000000c00 */
[----:B------:R-:W-:-:S02]  /*0300*/  IMAD R16, R16, 0x18, R7 ;  /* 0x0000001810107824 */ /* 0x000fc400078e0207 */
[----:B------:R-:W-:Y:S02]  /*0310*/  IMAD R17, R18, 0x18, R17 ;  /* 0x0000001812117824 */ /* 0x000fe400078e0211 */
[----:B------:R-:W-:Y:S02]  /*0320*/  IMAD.U32 R22, R16, 0x2, R5 ;  /* 0x0000000210167824 */ /* 0x000fe400078e0005 */
[----:B------:R-:W-:Y:S01]  /*0330*/  IMAD.U32 R26, R17, 0x2, R4 ;  /* 0x00000002111a7824 */ /* 0x000fe200078e0004 */
[----:B--2---:R-:W-:Y:S01]  /*0340*/  STS.128 [R24+0x300], R8 ;  /* 0x0003000818007388 */ /* 0x004fe20000000c00 */
[----:B------:R-:W-:Y:S06]  /*0350*/  BAR.SYNC.DEFER_BLOCKING 0x0 ;  /* 0x0000000000007b1d */ /* 0x000fec0000010000 */
[----:B------:R-:W-:Y:S04]  /*0360*/  LDSM.16.M88.4 R16, [R26] ;  /* 0x000000001a10783b */ /* 0x000fe80000000200 */
[----:B------:R-:W1:Y:S02]  /*0370*/  LDSM.16.M88.4 R20, [R22] ;  /* 0x000000001614783b */ /* 0x000e640000000200 */
[----:B-1----:R-:W-:Y:S01]  /*0380*/  HMMA.16816.F32 R4, R16, R20, RZ ;  /* 0x000000141004723c */ /* 0x002fe200000018ff */
[----:B------:R-:W-:Y:S01]  /*0390*/  LOP3.LUT R20, R0, 0x3, RZ, 0xc0, !PT ;  /* 0x0000000300147812 */ /* 0x000fe200078ec0ff */
[----:B------:R-:W-:-:S04]  /*03a0*/  IMAD.MOV.U32 R21, RZ, RZ, RZ ;  /* 0x000000ffff157224 */ /* 0x000fc800078e00ff */
[----:B------:R-:W-:Y:S02]  /*03b0*/  IMAD.WIDE.U32 R20, R25, 0x8, R20 ;  /* 0x0000000819147825 */ /* 0x000fe400078e0014 */
[----:B------:R-:W-:Y:S01]  /*03c0*/  HMMA.16816.F32 R16, R16, R22, RZ ;  /* 0x000000161010723c */ /* 0x000fe200000018ff */
[----:B-----5:R-:W-:-:S04]  /*03d0*/  LEA R2, P1, R20, UR4, 0x3 ;  /* 0x0000000414027c11 */ /* 0x020fc8000f8218ff */
[----:B------:R-:W-:-:S06]  /*03e0*/  LEA.HI.X R3, R20, UR5, R21, 0x3, P1 ;  /* 0x0000000514037c11 */ /* 0x000fcc00088f1c15 */
[----:B------:R1:W-:Y:S04]  /*03f0*/  STG.E.64 desc[UR6][R2.64], R4 ;  /* 0x0000000402007986 */ /* 0x0003e8000c101b06 */
[----:B------:R1:W-:Y:S04]  /*0400*/  STG.E.64 desc[UR8][R2.64+0x200], R6 ;  /* 0x0002000602007986 */ /* 0x0003e8000c101b08 */
[----:B------:R1:W-:Y:S04]  /*0410*/  STG.E.64 desc[UR10][R2.64+0x20], R16 ;  /* 0x0000201002007986 */ /* 0x0003e8000c101b0a */
[----:B------:R1:W-:Y:S02]  /*0420*/  STG.E.64 desc[UR12][R2.64+0x220], R18 ;  /* 0x0002201202007986 */ /* 0x0003e4000c101b0c */
.L_x_0:
[----:B------:R-:W-:Y:S05]  /*0430*/  WARPSYNC.ALL ;  /* 0x0000000000007948 */ /* 0x000fea0003800000 */
[----:B------:R-:W-:Y:S06]  /*0440*/  BAR.SYNC.DEFER_BLOCKING 0x0 ;  /* 0x0000000000007b1d */ /* 0x000fec0000010000 */
[----:B------:R-:W-:Y:S05]  /*0450*/  @P0 EXIT ;  /* 0x000000000000094d */ /* 0x000fea0003800000 */
[----:B------:R-:W-:Y:S01]  /*0460*/  MOV R0, 0x0 ;  /* 0x0000000000007802 */ /* 0x000fe20000000f00 */
[----:B------:R-:W2:Y:S01]  /*0470*/  LDCU.64 UR4, c[0x4][0x8] ;  /* 0x01000100ff0477ac */ /* 0x000ea20008000a00 */
[----:B-1----:R-:W-:Y:S02]  /*0480*/  CS2R R6, SRZ ;  /* 0x0000000000067805 */ /* 0x002fe4000001ff00 */
[----:B------:R1:W3:Y:S01]  /*0490*/  LDC.64 R2, c[0x4][R0] ;  /* 0x0100000000027b82 */ /* 0x0002e20000000a00 */
[----:B--2---:R-:W-:Y:S02]  /*04a0*/  IMAD.U32 R4, RZ, RZ, UR4 ;  /* 0x00000004ff047e24 */ /* 0x004fe4000f8e00ff */
[----:B-1----:R-:W-:-:S07]  /*04b0*/  IMAD.U32 R5, RZ, RZ, UR5 ;  /* 0x00000005ff057e24 */ /* 0x002fce000f8e00ff */
[----:B------:R-:W-:-:S07]  /*04c0*/  LEPC R20, `(.L_x_1) ;  /* 0x000000001014794e */ /* 0x000fce0000000000 */
[----:B0--3--:R-:W-:Y:S05]  /*04d0*/  CALL.ABS.NOINC R2 ;  /* 0x0000000002007343 */ /* 0x009fea0003c00000 */
.L_x_1:
[----:B------:R-:W-:Y:S05]  /*04e0*/  EXIT ;  /* 0x000000000000794d */ /* 0x000fea0003800000 */
.L_x_2:
[----:B------:R-:W-:-:S00]  /*04f0*/  BRA `(.L_x_2) ;  /* 0xfffffffc00fc7947 */ /* 0x000fc0000383ffff */
[----:B------:R-:W-:-:S00]  /*0500*/  NOP ;  /* 0x0000000000007918 */ /* 0x000fc00000000000 */
[----:B------:R-:W-:-:S00]  /*0510*/  NOP ;  /* 0x0000000000007918 */ /* 0x000fc00000000000 */
[----:B------:R-:W-:-:S00]  /*0520*/  NOP ;  /* 0x0000000000007918 */ /* 0x000fc00000000000 */
[----:B------:R-:W-:-:S00]  /*0530*/  NOP ;  /* 0x0000000000007918 */ /* 0x000fc00000000000 */
[----:B------:R-:W-:-:S00]  /*0540*/  NOP ;  /* 0x0000000000007918 */ /* 0x000fc00000000000 */
[----:B------:R-:W-:-:S00]  /*0550*/  NOP ;  /* 0x0000000000007918 */ /* 0x000fc00000000000 */
[----:B------:R-:W-:-:S00]  /*0560*/  NOP ;  /* 0x0000000000007918 */ /* 0x000fc00000000000 */
[----:B------:R-:W-:-:S00]  /*0570*/  NOP ;  /* 0x0000000000007918 */ /* 0x000fc00000000000 */
.L_x_3:


//--------------------- .nv.global.init           --------------------------
	.section	.nv.global.init,"aw",@progbits
.nv.global.init:
	.type		$str,@object
	.size		$str,(.L_1 - $str)
$str:
        /*0000*/ 	.byte	0x6b, 0x65, 0x72, 0x6e, 0x65, 0x6c, 0x20, 0x63, 0x6f, 0x6d, 0x70, 0x6c, 0x65, 0x74, 0x65, 0x21
        /*0010*/ 	.byte	0x0a, 0x00
.L_1:


//--------------------- .nv.shared._Z26compute_reductions16N_warpPK6__halfPfi --------------------------
	.section	.nv.shared._Z26compute_reductions16N_warpPK6__halfPfi,"aw",@nobits
	.sectionflags	@""
	.align	16
	.zero		1024


//--------------------- .nv.shared.reserved.0     --------------------------
	.section	.nv.shared.reserved.0,"aw",@nobits
	.weak		__nv_reservedSMEM_offset_0_alias
	.size		__nv_reservedSMEM_offset_0_alias, 0, 64
	.other		__nv_reservedSMEM_offset_0_alias,@"STO_CUDA_RESERVED_SHARED STV_DEFAULT"
__nv_reservedSMEM_offset_0_alias:
	.zero		0
	.zero		64


//--------------------- .nv.constant0._Z26compute_reductions16N_warpPK6__halfPfi --------------------------
	.section	.nv.constant0._Z26compute_reductions16N_warpPK6__halfPfi,"a",@progbits
	.sectionflags	@""
	.align	4
.nv.constant0._Z26compute_reductions16N_warpPK6__halfPfi:
	.zero		916


//--------------------- SYMBOLS --------------------------

	.type		.nv.reservedSmem.offset0,@object
	.size		.nv.reservedSmem.offset0,0x4
	.type		.nv.reservedSmem.cap,@object
	.size		.nv.reservedSmem.cap,0x4
	.type		vprintf,@function
